	.headerflags	@"EF_CUDA_TEXMODE_UNIFIED EF_CUDA_64BIT_ADDRESS EF_CUDA_ACCELERATORS EF_CUDA_SM90 EF_CUDA_VIRTUAL_SM(EF_CUDA_SM90)"
	.elftype	@"ET_EXEC"


//--------------------- .nv.info                  --------------------------
	.section	.nv.info,"",@"SHT_CUDA_INFO"
	.align	4


	//----- nvinfo : EIATTR_REGCOUNT
	.align		4
        /*0000*/ 	.byte	0x04, 0x2f
        /*0002*/ 	.short	(.L_1 - .L_0)
	.align		4
.L_0:
        /*0004*/ 	.word	index@(triton_poi_fused_clone_8)
        /*0008*/ 	.word	0x0000000e


	//----- nvinfo : EIATTR_MIN_STACK_SIZE
	.align		4
.L_1:
        /*000c*/ 	.byte	0x04, 0x12
        /*000e*/ 	.short	(.L_3 - .L_2)
	.align		4
.L_2:
        /*0010*/ 	.word	index@(triton_poi_fused_clone_8)
        /*0014*/ 	.word	0x00000000


	//----- nvinfo : EIATTR_FRAME_SIZE
	.align		4
.L_3:
        /*0018*/ 	.byte	0x04, 0x11
        /*001a*/ 	.short	(.L_5 - .L_4)
	.align		4
.L_4:
        /*001c*/ 	.word	index@(triton_poi_fused_clone_8)
        /*0020*/ 	.word	0x00000000


	//----- nvinfo : EIATTR_MIN_STACK_SIZE
	.align		4
.L_5:
        /*0024*/ 	.byte	0x04, 0x12
        /*0026*/ 	.short	(.L_7 - .L_6)
	.align		4
.L_6:
        /*0028*/ 	.word	index@(triton_poi_fused_clone_8)
        /*002c*/ 	.word	0x00000000
.L_7:


//--------------------- .nv.info.triton_poi_fused_clone_8 --------------------------
	.section	.nv.info.triton_poi_fused_clone_8,"",@"SHT_CUDA_INFO"
	.sectionflags	@""
	.align	4


	//----- nvinfo : EIATTR_CUDA_API_VERSION
	.align		4
        /*0000*/ 	.byte	0x04, 0x37
        /*0002*/ 	.short	(.L_9 - .L_8)
.L_8:
        /*0004*/ 	.word	0x0000007c


	//----- nvinfo : EIATTR_KPARAM_INFO
	.align		4
.L_9:
        /*0008*/ 	.byte	0x04, 0x17
        /*000a*/ 	.short	(.L_11 - .L_10)
.L_10:
        /*000c*/ 	.word	0x00000000
        /*0010*/ 	.short	0x0003
        /*0012*/ 	.short	0x0018
        /*0014*/ 	.byte	0x00, 0xf0, 0x11, 0x00


	//----- nvinfo : EIATTR_KPARAM_INFO
	.align		4
.L_11:
        /*0018*/ 	.byte	0x04, 0x17
        /*001a*/ 	.short	(.L_13 - .L_12)
.L_12:
        /*001c*/ 	.word	0x00000000
        /*0020*/ 	.short	0x0002
        /*0022*/ 	.short	0x0010
        /*0024*/ 	.byte	0x00, 0xf4, 0x21, 0x00


	//----- nvinfo : EIATTR_KPARAM_INFO
	.align		4
.L_13:
        /*0028*/ 	.byte	0x04, 0x17
        /*002a*/ 	.short	(.L_15 - .L_14)
.L_14:
        /*002c*/ 	.word	0x00000000
        /*0030*/ 	.short	0x0001
        /*0032*/ 	.short	0x0008
        /*0034*/ 	.byte	0x00, 0xf4, 0x21, 0x00


	//----- nvinfo : EIATTR_KPARAM_INFO
	.align		4
.L_15:
        /*0038*/ 	.byte	0x04, 0x17
        /*003a*/ 	.short	(.L_17 - .L_16)
.L_16:
        /*003c*/ 	.word	0x00000000
        /*0040*/ 	.short	0x0000
        /*0042*/ 	.short	0x0000
        /*0044*/ 	.byte	0x00, 0xf4, 0x21, 0x00


	//----- nvinfo : EIATTR_SPARSE_MMA_MASK
	.align		4
.L_17:
        /*0048*/ 	.byte	0x03, 0x50
        /*004a*/ 	.short	0x0000


	//----- nvinfo : EIATTR_MAXREG_COUNT
	.align		4
        /*004c*/ 	.byte	0x03, 0x1b
        /*004e*/ 	.short	0x00ff


	//----- nvinfo : EIATTR_EXIT_INSTR_OFFSETS
	.align		4
        /*0050*/ 	.byte	0x04, 0x1c
        /*0052*/ 	.short	(.L_19 - .L_18)


	//   ....[0]....
.L_18:
        /*0054*/ 	.word	0x00000210


	//   ....[1]....
        /*0058*/ 	.word	0x00000230


	//----- nvinfo : EIATTR_REQNTID
	.align		4
.L_19:
        /*005c*/ 	.byte	0x04, 0x10
        /*005e*/ 	.short	(.L_21 - .L_20)
.L_20:
        /*0060*/ 	.word	0x00000080
        /*0064*/ 	.word	0x00000001
        /*0068*/ 	.word	0x00000001


	//----- nvinfo : EIATTR_CBANK_PARAM_SIZE
	.align		4
.L_21:
        /*006c*/ 	.byte	0x03, 0x19
        /*006e*/ 	.short	0x001c


	//----- nvinfo : EIATTR_PARAM_CBANK
	.align		4
        /*0070*/ 	.byte	0x04, 0x0a
        /*0072*/ 	.short	(.L_23 - .L_22)
	.align		4
.L_22:
        /*0074*/ 	.word	index@(.nv.constant0.triton_poi_fused_clone_8)
        /*0078*/ 	.short	0x0210
        /*007a*/ 	.short	0x001c


	//----- nvinfo : EIATTR_SW_WAR
	.align		4
.L_23:
        /*007c*/ 	.byte	0x04, 0x36
        /*007e*/ 	.short	(.L_25 - .L_24)
.L_24:
        /*0080*/ 	.word	0x00000008
.L_25:


//--------------------- .nv.callgraph             --------------------------
	.section	.nv.callgraph,"",@"SHT_CUDA_CALLGRAPH"
	.align	4
	.sectionentsize	8
	.align		4
        /*0000*/ 	.word	0x00000000
	.align		4
        /*0004*/ 	.word	0xffffffff
	.align		4
        /*0008*/ 	.word	0x00000000
	.align		4
        /*000c*/ 	.word	0xfffffffe
	.align		4
        /*0010*/ 	.word	0x00000000
	.align		4
        /*0014*/ 	.word	0xfffffffd
	.align		4
        /*0018*/ 	.word	0x00000000
	.align		4
        /*001c*/ 	.word	0xfffffffc


//--------------------- .text.triton_poi_fused_clone_8 --------------------------
	.section	.text.triton_poi_fused_clone_8,"ax",@progbits
	.align	128
        .global         triton_poi_fused_clone_8
        .type           triton_poi_fused_clone_8,@function
        .size           triton_poi_fused_clone_8,(.L_x_1 - triton_poi_fused_clone_8)
        .other          triton_poi_fused_clone_8,@"STO_CUDA_ENTRY STV_DEFAULT"
triton_poi_fused_clone_8:
.text.triton_poi_fused_clone_8:
[----:B------:R-:W0:Y:S02]  /*0000*/  LDC R1, c[0x0][0x28] ;  /* 0x00000a00ff017b82 */ /* 0x000e240000000800 */
[----:B------:R-:W1:Y:S01]  /*0010*/  S2R R0, SR_TID.X ;  /* 0x0000000000007919 */ /* 0x000e620000002100 */
[----:B------:R-:W2:Y:S01]  /*0020*/  LDC.64 R4, c[0x0][0x218] ;  /* 0x00008600ff047b82 */ /* 0x000ea20000000a00 */
[----:B------:R-:W-:Y:S01]  /*0030*/  ULDC.64 UR4, c[0x0][0x208] ;  /* 0x0000820000047ab9 */ /* 0x000fe20000000a00 */
[----:B------:R-:W3:Y:S01]  /*0040*/  S2R R3, SR_CTAID.X ;  /* 0x0000000000037919 */ /* 0x000ee20000002500 */
[----:B-1----:R-:W-:Y:S02]  /*0050*/  LOP3.LUT R0, R0, 0x7f, RZ, 0xc0, !PT ;  /* 0x0000007f00007812 */ /* 0x002fe400078ec0ff */
[----:B---3--:R-:W-:-:S03]  /*0060*/  SHF.R.S32.HI R8, RZ, 0x18, R3 ;  /* 0x00000018ff087819 */ /* 0x008fc60000011403 */
[----:B------:R-:W-:Y:S02]  /*0070*/  IMAD R9, R3, 0x80, R0 ;  /* 0x0000008003097824 */ /* 0x000fe400078e0200 */
[----:B------:R-:W1:Y:S01]  /*0080*/  LDC.64 R2, c[0x0][0x210] ;  /* 0x00008400ff027b82 */ /* 0x000e620000000a00 */
[----:B------:R-:W-:Y:S02]  /*0090*/  SGXT R8, R8, 0x1 ;  /* 0x000000010808781a */ /* 0x000fe40000000200 */
[----:B------:R-:W-:Y:S02]  /*00a0*/  SHF.R.S32.HI R0, RZ, 0x1f, R9 ;  /* 0x0000001fff007819 */ /* 0x000fe40000011409 */
[-C--:B------:R-:W-:Y:S02]  /*00b0*/  LEA.HI R8, R8, R9.reuse, RZ, 0x6 ;  /* 0x0000000908087211 */ /* 0x080fe400078f30ff */
[----:B------:R-:W-:Y:S02]  /*00c0*/  LEA.HI R0, R0, R9, RZ, 0x2 ;  /* 0x0000000900007211 */ /* 0x000fe400078f10ff */
[----:B------:R-:W-:-:S02]  /*00d0*/  SHF.R.S32.HI R11, RZ, 0x6, R8 ;  /* 0x00000006ff0b7819 */ /* 0x000fc40000011408 */
[--C-:B------:R-:W-:Y:S02]  /*00e0*/  SHF.R.S32.HI R6, RZ, 0x2, R0.reuse ;  /* 0x00000002ff067819 */ /* 0x100fe40000011400 */
[----:B------:R-:W-:Y:S02]  /*00f0*/  SHF.R.S32.HI R7, RZ, 0x1f, R0 ;  /* 0x0000001fff077819 */ /* 0x000fe40000011400 */
[----:B------:R-:W-:Y:S02]  /*0100*/  LOP3.LUT R0, R0, 0xfffffffc, RZ, 0xc0, !PT ;  /* 0xfffffffc00007812 */ /* 0x000fe400078ec0ff */
[----:B------:R-:W-:Y:S02]  /*0110*/  LEA.HI R7, R7, R6, RZ, 0x4 ;  /* 0x0000000607077211 */ /* 0x000fe400078f20ff */
[C---:B------:R-:W-:Y:S01]  /*0120*/  ISETP.GE.AND P0, PT, R9.reuse, 0xc0, PT ;  /* 0x000000c00900780c */ /* 0x040fe20003f06270 */
[----:B------:R-:W-:Y:S01]  /*0130*/  IMAD.IADD R0, R9, 0x1, -R0 ;  /* 0x0000000109007824 */ /* 0x000fe200078e0a00 */
[----:B------:R-:W-:-:S03]  /*0140*/  LOP3.LUT R7, R7, 0xfffffff0, RZ, 0xc0, !PT ;  /* 0xfffffff007077812 */ /* 0x000fc600078ec0ff */
[----:B------:R-:W-:Y:S02]  /*0150*/  IMAD R0, R11, 0x4, R0 ;  /* 0x000000040b007824 */ /* 0x000fe400078e0200 */
[----:B------:R-:W-:Y:S02]  /*0160*/  IMAD.IADD R7, R6, 0x1, -R7 ;  /* 0x0000000106077824 */ /* 0x000fe400078e0a07 */
[----:B--2---:R-:W-:-:S04]  /*0170*/  IMAD.WIDE R4, R0, 0x4, R4 ;  /* 0x0000000400047825 */ /* 0x004fc800078e0204 */
[----:B------:R-:W-:Y:S02]  /*0180*/  IMAD R7, R7, 0xc, R0 ;  /* 0x0000000c07077824 */ /* 0x000fe400078e0200 */
[----:B------:R-:W-:Y:S02]  /*0190*/  IMAD.MOV.U32 R11, RZ, RZ, RZ ;  /* 0x000000ffff0b7224 */ /* 0x000fe400078e00ff */
[----:B------:R-:W-:Y:S02]  /*01a0*/  IMAD.MOV.U32 R0, RZ, RZ, RZ ;  /* 0x000000ffff007224 */ /* 0x000fe400078e00ff */
[----:B-1----:R-:W-:Y:S02]  /*01b0*/  IMAD.WIDE R2, R7, 0x4, R2 ;  /* 0x0000000407027825 */ /* 0x002fe400078e0202 */
[----:B------:R-:W2:Y:S01]  /*01c0*/  @!P0 LDG.E.EL R11, desc[UR4][R4.64] ;  /* 0x00000004040b8981 */ /* 0x000ea2000c2e1900 */
[----:B------:R-:W1:Y:S03]  /*01d0*/  LDC.64 R6, c[0x0][0x220] ;  /* 0x00008800ff067b82 */ /* 0x000e660000000a00 */
[----:B------:R-:W2:Y:S01]  /*01e0*/  @!P0 LDG.E R0, desc[UR4][R2.64] ;  /* 0x0000000402008981 */ /* 0x000ea2000c1e1900 */
[----:B-1----:R-:W-:-:S04]  /*01f0*/  IMAD.WIDE R6, R9, 0x4, R6 ;  /* 0x0000000409067825 */ /* 0x002fc800078e0206 */
[----:B--2---:R-:W-:Y:S01]  /*0200*/  FADD R11, R11, R0 ;  /* 0x000000000b0b7221 */ /* 0x004fe20000000000 */
[----:B------:R-:W-:Y:S06]  /*0210*/  @P0 EXIT ;  /* 0x000000000000094d */ /* 0x000fec0003800000 */
[----:B------:R-:W-:Y:S01]  /*0220*/  STG.E desc[UR4][R6.64], R11 ;  /* 0x0000000b06007986 */ /* 0x000fe2000c101904 */
[----:B------:R-:W-:Y:S05]  /*0230*/  EXIT ;  /* 0x000000000000794d */ /* 0x000fea0003800000 */
.L_x_0:
[----:B------:R-:W-:-:S00]  /*0240*/  BRA `(.L_x_0) ;  /* 0xfffffffc00fc7947 */ /* 0x000fc0000383ffff */
[----:B------:R-:W-:-:S00]  /*0250*/  NOP ;  /* 0x0000000000007918 */ /* 0x000fc00000000000 */
        /* <DEDUP_REMOVED lines=10> */
.L_x_1:


//--------------------- .nv.constant0.triton_poi_fused_clone_8 --------------------------
	.section	.nv.constant0.triton_poi_fused_clone_8,"a",@progbits
	.sectionflags	@""
	.align	4
.nv.constant0.triton_poi_fused_clone_8:
	.zero		556
